//
// Generated by NVIDIA NVVM Compiler
//
// Compiler Build ID: CL-36424714
// Cuda compilation tools, release 13.0, V13.0.88
// Based on NVVM 20.0.0
//

.version 9.0
.target sm_100
.address_size 64

	// .globl	_Z29matrix_multiplication_kernel1PfS_S_iii
// _ZZ29matrix_multiplication_kernel2PfS_S_iiiE3s_A has been demoted
// _ZZ29matrix_multiplication_kernel2PfS_S_iiiE3s_B has been demoted

.visible .entry _Z29matrix_multiplication_kernel1PfS_S_iii(
	.param .u64 .ptr .align 1 _Z29matrix_multiplication_kernel1PfS_S_iii_param_0,
	.param .u64 .ptr .align 1 _Z29matrix_multiplication_kernel1PfS_S_iii_param_1,
	.param .u64 .ptr .align 1 _Z29matrix_multiplication_kernel1PfS_S_iii_param_2,
	.param .u32 _Z29matrix_multiplication_kernel1PfS_S_iii_param_3,
	.param .u32 _Z29matrix_multiplication_kernel1PfS_S_iii_param_4,
	.param .u32 _Z29matrix_multiplication_kernel1PfS_S_iii_param_5
)
{
	.reg .pred 	%p<13>;
	.reg .b32 	%r<41>;
	.reg .b32 	%f<68>;
	.reg .b64 	%rd<53>;

	ld.param.u64 	%rd7, [_Z29matrix_multiplication_kernel1PfS_S_iii_param_0];
	ld.param.u64 	%rd8, [_Z29matrix_multiplication_kernel1PfS_S_iii_param_1];
	ld.param.u64 	%rd6, [_Z29matrix_multiplication_kernel1PfS_S_iii_param_2];
	ld.param.u32 	%r20, [_Z29matrix_multiplication_kernel1PfS_S_iii_param_3];
	ld.param.u32 	%r18, [_Z29matrix_multiplication_kernel1PfS_S_iii_param_4];
	ld.param.u32 	%r19, [_Z29matrix_multiplication_kernel1PfS_S_iii_param_5];
	cvta.to.global.u64 	%rd1, %rd8;
	cvta.to.global.u64 	%rd2, %rd7;
	mov.u32 	%r21, %ctaid.y;
	mov.u32 	%r22, %ntid.y;
	mov.u32 	%r23, %tid.y;
	mad.lo.s32 	%r1, %r21, %r22, %r23;
	mov.u32 	%r24, %ctaid.x;
	mov.u32 	%r25, %ntid.x;
	mov.u32 	%r26, %tid.x;
	mad.lo.s32 	%r2, %r24, %r25, %r26;
	setp.ge.s32 	%p1, %r1, %r20;
	setp.ge.s32 	%p2, %r2, %r19;
	or.pred  	%p3, %p1, %p2;
	@%p3 bra 	$L__BB0_14;
	setp.lt.s32 	%p4, %r18, 1;
	mov.f32 	%f67, 0f00000000;
	@%p4 bra 	$L__BB0_13;
	mul.lo.s32 	%r3, %r18, %r1;
	and.b32  	%r4, %r18, 7;
	setp.lt.u32 	%p5, %r18, 8;
	mov.f32 	%f67, 0f00000000;
	mov.b32 	%r39, 0;
	@%p5 bra 	$L__BB0_5;
	and.b32  	%r39, %r18, 2147483640;
	neg.s32 	%r37, %r39;
	shl.b32 	%r7, %r19, 3;
	mul.wide.u32 	%rd9, %r3, 4;
	add.s64 	%rd10, %rd9, %rd2;
	add.s64 	%rd52, %rd10, 16;
	mov.f32 	%f67, 0f00000000;
	mul.wide.s32 	%rd13, %r19, 4;
	mov.u32 	%r36, %r2;
$L__BB0_4:
	.pragma "nounroll";
	ld.global.f32 	%f17, [%rd52+-16];
	mul.wide.s32 	%rd11, %r36, 4;
	add.s64 	%rd12, %rd1, %rd11;
	ld.global.f32 	%f18, [%rd12];
	fma.rn.f32 	%f19, %f17, %f18, %f67;
	ld.global.f32 	%f20, [%rd52+-12];
	add.s64 	%rd14, %rd12, %rd13;
	ld.global.f32 	%f21, [%rd14];
	fma.rn.f32 	%f22, %f20, %f21, %f19;
	ld.global.f32 	%f23, [%rd52+-8];
	add.s64 	%rd15, %rd14, %rd13;
	ld.global.f32 	%f24, [%rd15];
	fma.rn.f32 	%f25, %f23, %f24, %f22;
	ld.global.f32 	%f26, [%rd52+-4];
	add.s64 	%rd16, %rd15, %rd13;
	ld.global.f32 	%f27, [%rd16];
	fma.rn.f32 	%f28, %f26, %f27, %f25;
	ld.global.f32 	%f29, [%rd52];
	add.s64 	%rd17, %rd16, %rd13;
	ld.global.f32 	%f30, [%rd17];
	fma.rn.f32 	%f31, %f29, %f30, %f28;
	ld.global.f32 	%f32, [%rd52+4];
	add.s64 	%rd18, %rd17, %rd13;
	ld.global.f32 	%f33, [%rd18];
	fma.rn.f32 	%f34, %f32, %f33, %f31;
	ld.global.f32 	%f35, [%rd52+8];
	add.s64 	%rd19, %rd18, %rd13;
	ld.global.f32 	%f36, [%rd19];
	fma.rn.f32 	%f37, %f35, %f36, %f34;
	ld.global.f32 	%f38, [%rd52+12];
	add.s64 	%rd20, %rd19, %rd13;
	ld.global.f32 	%f39, [%rd20];
	fma.rn.f32 	%f67, %f38, %f39, %f37;
	add.s32 	%r37, %r37, 8;
	add.s32 	%r36, %r36, %r7;
	add.s64 	%rd52, %rd52, 32;
	setp.ne.s32 	%p6, %r37, 0;
	@%p6 bra 	$L__BB0_4;
$L__BB0_5:
	setp.eq.s32 	%p7, %r4, 0;
	@%p7 bra 	$L__BB0_13;
	and.b32  	%r13, %r18, 3;
	setp.lt.u32 	%p8, %r4, 4;
	@%p8 bra 	$L__BB0_8;
	add.s32 	%r28, %r39, %r3;
	mul.wide.u32 	%rd21, %r28, 4;
	add.s64 	%rd22, %rd2, %rd21;
	ld.global.f32 	%f41, [%rd22];
	mad.lo.s32 	%r29, %r39, %r19, %r2;
	mul.wide.s32 	%rd23, %r29, 4;
	add.s64 	%rd24, %rd1, %rd23;
	ld.global.f32 	%f42, [%rd24];
	fma.rn.f32 	%f43, %f41, %f42, %f67;
	cvt.u64.u32 	%rd25, %r3;
	cvt.u64.u32 	%rd26, %r39;
	add.s64 	%rd27, %rd26, %rd25;
	shl.b64 	%rd28, %rd27, 2;
	add.s64 	%rd29, %rd2, %rd28;
	ld.global.f32 	%f44, [%rd29+4];
	mul.wide.s32 	%rd30, %r19, 4;
	add.s64 	%rd31, %rd24, %rd30;
	ld.global.f32 	%f45, [%rd31];
	fma.rn.f32 	%f46, %f44, %f45, %f43;
	ld.global.f32 	%f47, [%rd29+8];
	add.s64 	%rd32, %rd31, %rd30;
	ld.global.f32 	%f48, [%rd32];
	fma.rn.f32 	%f49, %f47, %f48, %f46;
	ld.global.f32 	%f50, [%rd29+12];
	add.s64 	%rd33, %rd32, %rd30;
	ld.global.f32 	%f51, [%rd33];
	fma.rn.f32 	%f67, %f50, %f51, %f49;
	add.s32 	%r39, %r39, 4;
$L__BB0_8:
	setp.eq.s32 	%p9, %r13, 0;
	@%p9 bra 	$L__BB0_13;
	setp.eq.s32 	%p10, %r13, 1;
	@%p10 bra 	$L__BB0_11;
	add.s32 	%r30, %r39, %r3;
	mul.wide.u32 	%rd34, %r30, 4;
	add.s64 	%rd35, %rd2, %rd34;
	ld.global.f32 	%f53, [%rd35];
	mad.lo.s32 	%r31, %r39, %r19, %r2;
	mul.wide.s32 	%rd36, %r31, 4;
	add.s64 	%rd37, %rd1, %rd36;
	ld.global.f32 	%f54, [%rd37];
	fma.rn.f32 	%f55, %f53, %f54, %f67;
	cvt.u64.u32 	%rd38, %r3;
	cvt.u64.u32 	%rd39, %r39;
	add.s64 	%rd40, %rd39, %rd38;
	shl.b64 	%rd41, %rd40, 2;
	add.s64 	%rd42, %rd2, %rd41;
	ld.global.f32 	%f56, [%rd42+4];
	mul.wide.s32 	%rd43, %r19, 4;
	add.s64 	%rd44, %rd37, %rd43;
	ld.global.f32 	%f57, [%rd44];
	fma.rn.f32 	%f67, %f56, %f57, %f55;
	add.s32 	%r39, %r39, 2;
$L__BB0_11:
	and.b32  	%r32, %r18, 1;
	setp.eq.b32 	%p11, %r32, 1;
	not.pred 	%p12, %p11;
	@%p12 bra 	$L__BB0_13;
	add.s32 	%r33, %r39, %r3;
	mul.wide.u32 	%rd45, %r33, 4;
	add.s64 	%rd46, %rd2, %rd45;
	ld.global.f32 	%f58, [%rd46];
	mad.lo.s32 	%r34, %r39, %r19, %r2;
	mul.wide.s32 	%rd47, %r34, 4;
	add.s64 	%rd48, %rd1, %rd47;
	ld.global.f32 	%f59, [%rd48];
	fma.rn.f32 	%f67, %f58, %f59, %f67;
$L__BB0_13:
	mad.lo.s32 	%r35, %r19, %r1, %r2;
	cvta.to.global.u64 	%rd49, %rd6;
	mul.wide.s32 	%rd50, %r35, 4;
	add.s64 	%rd51, %rd49, %rd50;
	st.global.f32 	[%rd51], %f67;
$L__BB0_14:
	ret;

}
	// .globl	_Z29matrix_multiplication_kernel2PfS_S_iii
.visible .entry _Z29matrix_multiplication_kernel2PfS_S_iii(
	.param .u64 .ptr .align 1 _Z29matrix_multiplication_kernel2PfS_S_iii_param_0,
	.param .u64 .ptr .align 1 _Z29matrix_multiplication_kernel2PfS_S_iii_param_1,
	.param .u64 .ptr .align 1 _Z29matrix_multiplication_kernel2PfS_S_iii_param_2,
	.param .u32 _Z29matrix_multiplication_kernel2PfS_S_iii_param_3,
	.param .u32 _Z29matrix_multiplication_kernel2PfS_S_iii_param_4,
	.param .u32 _Z29matrix_multiplication_kernel2PfS_S_iii_param_5
)
{
	.reg .pred 	%p<12>;
	.reg .b32 	%r<42>;
	.reg .b32 	%f<111>;
	.reg .b64 	%rd<13>;
	// demoted variable
	.shared .align 4 .b8 _ZZ29matrix_multiplication_kernel2PfS_S_iiiE3s_A[4096];
	// demoted variable
	.shared .align 4 .b8 _ZZ29matrix_multiplication_kernel2PfS_S_iiiE3s_B[4096];
	ld.param.u64 	%rd3, [_Z29matrix_multiplication_kernel2PfS_S_iii_param_0];
	ld.param.u64 	%rd4, [_Z29matrix_multiplication_kernel2PfS_S_iii_param_1];
	ld.param.u64 	%rd5, [_Z29matrix_multiplication_kernel2PfS_S_iii_param_2];
	ld.param.u32 	%r23, [_Z29matrix_multiplication_kernel2PfS_S_iii_param_3];
	ld.param.u32 	%r24, [_Z29matrix_multiplication_kernel2PfS_S_iii_param_4];
	ld.param.u32 	%r25, [_Z29matrix_multiplication_kernel2PfS_S_iii_param_5];
	mov.u32 	%r26, %ctaid.y;
	mov.u32 	%r27, %ntid.y;
	mov.u32 	%r39, %tid.y;
	mad.lo.s32 	%r2, %r26, %r27, %r39;
	mov.u32 	%r28, %ctaid.x;
	mov.u32 	%r29, %ntid.x;
	mov.u32 	%r37, %tid.x;
	mad.lo.s32 	%r4, %r28, %r29, %r37;
	setp.lt.s32 	%p1, %r24, 1;
	mov.f32 	%f110, 0f00000000;
	@%p1 bra 	$L__BB1_7;
	add.s32 	%r30, %r24, 31;
	shr.u32 	%r31, %r30, 5;
	shl.b32 	%r32, %r39, 7;
	mov.u32 	%r33, _ZZ29matrix_multiplication_kernel2PfS_S_iiiE3s_A;
	add.s32 	%r5, %r33, %r32;
	shl.b32 	%r34, %r37, 2;
	add.s32 	%r6, %r5, %r34;
	mov.u32 	%r35, _ZZ29matrix_multiplication_kernel2PfS_S_iiiE3s_B;
	add.s32 	%r8, %r35, %r34;
	add.s32 	%r7, %r8, %r32;
	neg.s32 	%r41, %r31;
	mad.lo.s32 	%r40, %r39, %r25, %r4;
	shl.b32 	%r11, %r25, 5;
	mad.lo.s32 	%r38, %r24, %r2, %r37;
	cvta.to.global.u64 	%rd1, %rd3;
	cvta.to.global.u64 	%rd2, %rd4;
	mov.f32 	%f110, 0f00000000;
$L__BB1_2:
	setp.ge.s32 	%p2, %r2, %r23;
	setp.ge.u32 	%p3, %r37, %r24;
	mov.f32 	%f108, 0f00000000;
	or.pred  	%p4, %p2, %p3;
	@%p4 bra 	$L__BB1_4;
	mul.wide.u32 	%rd6, %r38, 4;
	add.s64 	%rd7, %rd1, %rd6;
	ld.global.f32 	%f108, [%rd7];
$L__BB1_4:
	setp.ge.s32 	%p5, %r4, %r25;
	st.shared.f32 	[%r6], %f108;
	setp.ge.u32 	%p6, %r39, %r24;
	mov.f32 	%f109, 0f00000000;
	or.pred  	%p7, %p5, %p6;
	@%p7 bra 	$L__BB1_6;
	mul.wide.u32 	%rd8, %r40, 4;
	add.s64 	%rd9, %rd2, %rd8;
	ld.global.f32 	%f109, [%rd9];
$L__BB1_6:
	st.shared.f32 	[%r7], %f109;
	bar.sync 	0;
	ld.shared.f32 	%f12, [%r5];
	ld.shared.f32 	%f13, [%r8];
	fma.rn.f32 	%f14, %f12, %f13, %f110;
	ld.shared.f32 	%f15, [%r5+4];
	ld.shared.f32 	%f16, [%r8+128];
	fma.rn.f32 	%f17, %f15, %f16, %f14;
	ld.shared.f32 	%f18, [%r5+8];
	ld.shared.f32 	%f19, [%r8+256];
	fma.rn.f32 	%f20, %f18, %f19, %f17;
	ld.shared.f32 	%f21, [%r5+12];
	ld.shared.f32 	%f22, [%r8+384];
	fma.rn.f32 	%f23, %f21, %f22, %f20;
	ld.shared.f32 	%f24, [%r5+16];
	ld.shared.f32 	%f25, [%r8+512];
	fma.rn.f32 	%f26, %f24, %f25, %f23;
	ld.shared.f32 	%f27, [%r5+20];
	ld.shared.f32 	%f28, [%r8+640];
	fma.rn.f32 	%f29, %f27, %f28, %f26;
	ld.shared.f32 	%f30, [%r5+24];
	ld.shared.f32 	%f31, [%r8+768];
	fma.rn.f32 	%f32, %f30, %f31, %f29;
	ld.shared.f32 	%f33, [%r5+28];
	ld.shared.f32 	%f34, [%r8+896];
	fma.rn.f32 	%f35, %f33, %f34, %f32;
	ld.shared.f32 	%f36, [%r5+32];
	ld.shared.f32 	%f37, [%r8+1024];
	fma.rn.f32 	%f38, %f36, %f37, %f35;
	ld.shared.f32 	%f39, [%r5+36];
	ld.shared.f32 	%f40, [%r8+1152];
	fma.rn.f32 	%f41, %f39, %f40, %f38;
	ld.shared.f32 	%f42, [%r5+40];
	ld.shared.f32 	%f43, [%r8+1280];
	fma.rn.f32 	%f44, %f42, %f43, %f41;
	ld.shared.f32 	%f45, [%r5+44];
	ld.shared.f32 	%f46, [%r8+1408];
	fma.rn.f32 	%f47, %f45, %f46, %f44;
	ld.shared.f32 	%f48, [%r5+48];
	ld.shared.f32 	%f49, [%r8+1536];
	fma.rn.f32 	%f50, %f48, %f49, %f47;
	ld.shared.f32 	%f51, [%r5+52];
	ld.shared.f32 	%f52, [%r8+1664];
	fma.rn.f32 	%f53, %f51, %f52, %f50;
	ld.shared.f32 	%f54, [%r5+56];
	ld.shared.f32 	%f55, [%r8+1792];
	fma.rn.f32 	%f56, %f54, %f55, %f53;
	ld.shared.f32 	%f57, [%r5+60];
	ld.shared.f32 	%f58, [%r8+1920];
	fma.rn.f32 	%f59, %f57, %f58, %f56;
	ld.shared.f32 	%f60, [%r5+64];
	ld.shared.f32 	%f61, [%r8+2048];
	fma.rn.f32 	%f62, %f60, %f61, %f59;
	ld.shared.f32 	%f63, [%r5+68];
	ld.shared.f32 	%f64, [%r8+2176];
	fma.rn.f32 	%f65, %f63, %f64, %f62;
	ld.shared.f32 	%f66, [%r5+72];
	ld.shared.f32 	%f67, [%r8+2304];
	fma.rn.f32 	%f68, %f66, %f67, %f65;
	ld.shared.f32 	%f69, [%r5+76];
	ld.shared.f32 	%f70, [%r8+2432];
	fma.rn.f32 	%f71, %f69, %f70, %f68;
	ld.shared.f32 	%f72, [%r5+80];
	ld.shared.f32 	%f73, [%r8+2560];
	fma.rn.f32 	%f74, %f72, %f73, %f71;
	ld.shared.f32 	%f75, [%r5+84];
	ld.shared.f32 	%f76, [%r8+2688];
	fma.rn.f32 	%f77, %f75, %f76, %f74;
	ld.shared.f32 	%f78, [%r5+88];
	ld.shared.f32 	%f79, [%r8+2816];
	fma.rn.f32 	%f80, %f78, %f79, %f77;
	ld.shared.f32 	%f81, [%r5+92];
	ld.shared.f32 	%f82, [%r8+2944];
	fma.rn.f32 	%f83, %f81, %f82, %f80;
	ld.shared.f32 	%f84, [%r5+96];
	ld.shared.f32 	%f85, [%r8+3072];
	fma.rn.f32 	%f86, %f84, %f85, %f83;
	ld.shared.f32 	%f87, [%r5+100];
	ld.shared.f32 	%f88, [%r8+3200];
	fma.rn.f32 	%f89, %f87, %f88, %f86;
	ld.shared.f32 	%f90, [%r5+104];
	ld.shared.f32 	%f91, [%r8+3328];
	fma.rn.f32 	%f92, %f90, %f91, %f89;
	ld.shared.f32 	%f93, [%r5+108];
	ld.shared.f32 	%f94, [%r8+3456];
	fma.rn.f32 	%f95, %f93, %f94, %f92;
	ld.shared.f32 	%f96, [%r5+112];
	ld.shared.f32 	%f97, [%r8+3584];
	fma.rn.f32 	%f98, %f96, %f97, %f95;
	ld.shared.f32 	%f99, [%r5+116];
	ld.shared.f32 	%f100, [%r8+3712];
	fma.rn.f32 	%f101, %f99, %f100, %f98;
	ld.shared.f32 	%f102, [%r5+120];
	ld.shared.f32 	%f103, [%r8+3840];
	fma.rn.f32 	%f104, %f102, %f103, %f101;
	ld.shared.f32 	%f105, [%r5+124];
	ld.shared.f32 	%f106, [%r8+3968];
	fma.rn.f32 	%f110, %f105, %f106, %f104;
	bar.sync 	0;
	add.s32 	%r41, %r41, 1;
	setp.ne.s32 	%p8, %r41, 0;
	add.s32 	%r40, %r40, %r11;
	add.s32 	%r39, %r39, 32;
	add.s32 	%r38, %r38, 32;
	add.s32 	%r37, %r37, 32;
	@%p8 bra 	$L__BB1_2;
$L__BB1_7:
	setp.ge.s32 	%p9, %r2, %r23;
	setp.ge.s32 	%p10, %r4, %r25;
	or.pred  	%p11, %p9, %p10;
	@%p11 bra 	$L__BB1_9;
	mad.lo.s32 	%r36, %r25, %r2, %r4;
	cvta.to.global.u64 	%rd10, %rd5;
	mul.wide.s32 	%rd11, %r36, 4;
	add.s64 	%rd12, %rd10, %rd11;
	st.global.f32 	[%rd12], %f110;
$L__BB1_9:
	ret;

}


// ===== COMPILED SASS (sm_100) =====

	.target	sm_100

	.elftype	@"ET_EXEC"


//--------------------- .note.nv.tkinfo           --------------------------
	.section	.note.nv.tkinfo,"",@"SHT_NOTE"
	.sectionflags	@"SHF_NOTE_NV_TKINFO"
	.tkinfo
        /*0018*/ 	.word	0x00000002
        /*0030*/ 	.string	""
        /*0030*/ 	.string	"ptxas"
        /*0030*/ 	.string	"Cuda compilation tools, release 13.0, V13.0.88"
        /*0030*/ 	.string	"Build cuda_13.0.r13.0/compiler.36424714_0"
        /*0030*/ 	.string	"-arch sm_100 -m 64 "



//--------------------- .note.nv.cuinfo           --------------------------
	.section	.note.nv.cuinfo,"",@"SHT_NOTE"
	.sectionflags	@"SHF_NOTE_NV_CUINFO"
        /*0018*/ 	.short	0x0002
        /*001a*/ 	.short	0x0064
        /*001c*/ 	.short	0x0082
	.zero		2


//--------------------- .nv.info                  --------------------------
	.section	.nv.info,"",@"SHT_CUDA_INFO"
	.align	4


	//----- nvinfo : EIATTR_REGCOUNT
	.align		4
        /*0000*/ 	.byte	0x04, 0x2f
        /*0002*/ 	.short	(.L_1 - .L_0)
	.align		4
.L_0:
        /*0004*/ 	.word	index@(_Z29matrix_multiplication_kernel1PfS_S_iii)
        /*0008*/ 	.word	0x00000020


	//----- nvinfo : EIATTR_FRAME_SIZE
	.align		4
.L_1:
        /*000c*/ 	.byte	0x04, 0x11
        /*000e*/ 	.short	(.L_3 - .L_2)
	.align		4
.L_2:
        /*0010*/ 	.word	index@(_Z29matrix_multiplication_kernel1PfS_S_iii)
        /*0014*/ 	.word	0x00000000


	//----- nvinfo : EIATTR_REGCOUNT
	.align		4
.L_3:
        /*0018*/ 	.byte	0x04, 0x2f
        /*001a*/ 	.short	(.L_5 - .L_4)
	.align		4
.L_4:
        /*001c*/ 	.word	index@(_Z29matrix_multiplication_kernel2PfS_S_iii)
        /*0020*/ 	.word	0x00000020


	//----- nvinfo : EIATTR_FRAME_SIZE
	.align		4
.L_5:
        /*0024*/ 	.byte	0x04, 0x11
        /*0026*/ 	.short	(.L_7 - .L_6)
	.align		4
.L_6:
        /*0028*/ 	.word	index@(_Z29matrix_multiplication_kernel2PfS_S_iii)
        /*002c*/ 	.word	0x00000000


	//----- nvinfo : EIATTR_MIN_STACK_SIZE
	.align		4
.L_7:
        /*0030*/ 	.byte	0x04, 0x12
        /*0032*/ 	.short	(.L_9 - .L_8)
	.align		4
.L_8:
        /*0034*/ 	.word	index@(_Z29matrix_multiplication_kernel2PfS_S_iii)
        /*0038*/ 	.word	0x00000000


	//----- nvinfo : EIATTR_MIN_STACK_SIZE
	.align		4
.L_9:
        /*003c*/ 	.byte	0x04, 0x12
        /*003e*/ 	.short	(.L_11 - .L_10)
	.align		4
.L_10:
        /*0040*/ 	.word	index@(_Z29matrix_multiplication_kernel1PfS_S_iii)
        /*0044*/ 	.word	0x00000000
.L_11:


//--------------------- .nv.compat                --------------------------
	.section	.nv.compat,"",@"SHT_CUDA_COMPAT_INFO"
	.align	4
        /*0000*/ 	.byte	0x02, 0x09, 0x00, 0x00, 0x02, 0x02, 0x01, 0x00, 0x02, 0x05, 0x05, 0x00, 0x03, 0x07, 0x01, 0x01
        /*0010*/ 	.byte	0x02, 0x03, 0x00, 0x00, 0x02, 0x06, 0x01, 0x00, 0x04, 0x0b, 0x08, 0x00, 0x09, 0x00, 0x00, 0x00
        /*0020*/ 	.byte	0x00, 0x00, 0x00, 0x00


//--------------------- .nv.info._Z29matrix_multiplication_kernel2PfS_S_iii --------------------------
	.section	.nv.info._Z29matrix_multiplication_kernel2PfS_S_iii,"",@"SHT_CUDA_INFO"
	.sectionflags	@""
	.align	4


	//----- nvinfo : EIATTR_CUDA_API_VERSION
	.align		4
        /*0000*/ 	.byte	0x04, 0x37
        /*0002*/ 	.short	(.L_13 - .L_12)
.L_12:
        /*0004*/ 	.word	0x00000082


	//----- nvinfo : EIATTR_KPARAM_INFO
	.align		4
.L_13:
        /*0008*/ 	.byte	0x04, 0x17
        /*000a*/ 	.short	(.L_15 - .L_14)
.L_14:
        /*000c*/ 	.word	0x00000000
        /*0010*/ 	.short	0x0005
        /*0012*/ 	.short	0x0020
        /*0014*/ 	.byte	0x00, 0xf0, 0x11, 0x00


	//----- nvinfo : EIATTR_KPARAM_INFO
	.align		4
.L_15:
        /*0018*/ 	.byte	0x04, 0x17
        /*001a*/ 	.short	(.L_17 - .L_16)
.L_16:
        /*001c*/ 	.word	0x00000000
        /*0020*/ 	.short	0x0004
        /*0022*/ 	.short	0x001c
        /*0024*/ 	.byte	0x00, 0xf0, 0x11, 0x00


	//----- nvinfo : EIATTR_KPARAM_INFO
	.align		4
.L_17:
        /*0028*/ 	.byte	0x04, 0x17
        /*002a*/ 	.short	(.L_19 - .L_18)
.L_18:
        /*002c*/ 	.word	0x00000000
        /*0030*/ 	.short	0x0003
        /*0032*/ 	.short	0x0018
        /*0034*/ 	.byte	0x00, 0xf0, 0x11, 0x00


	//----- nvinfo : EIATTR_KPARAM_INFO
	.align		4
.L_19:
        /*0038*/ 	.byte	0x04, 0x17
        /*003a*/ 	.short	(.L_21 - .L_20)
.L_20:
        /*003c*/ 	.word	0x00000000
        /*0040*/ 	.short	0x0002
        /*0042*/ 	.short	0x0010
        /*0044*/ 	.byte	0x00, 0xf5, 0x21, 0x00


	//----- nvinfo : EIATTR_KPARAM_INFO
	.align		4
.L_21:
        /*0048*/ 	.byte	0x04, 0x17
        /*004a*/ 	.short	(.L_23 - .L_22)
.L_22:
        /*004c*/ 	.word	0x00000000
        /*0050*/ 	.short	0x0001
        /*0052*/ 	.short	0x0008
        /*0054*/ 	.byte	0x00, 0xf5, 0x21, 0x00


	//----- nvinfo : EIATTR_KPARAM_INFO
	.align		4
.L_23:
        /*0058*/ 	.byte	0x04, 0x17
        /*005a*/ 	.short	(.L_25 - .L_24)
.L_24:
        /*005c*/ 	.word	0x00000000
        /*0060*/ 	.short	0x0000
        /*0062*/ 	.short	0x0000
        /*0064*/ 	.byte	0x00, 0xf5, 0x21, 0x00


	//----- nvinfo : EIATTR_SPARSE_MMA_MASK
	.align		4
.L_25:
        /*0068*/ 	.byte	0x03, 0x50
        /*006a*/ 	.short	0x0000


	//----- nvinfo : EIATTR_MAXREG_COUNT
	.align		4
        /*006c*/ 	.byte	0x03, 0x1b
        /*006e*/ 	.short	0x00ff


	//----- nvinfo : EIATTR_NUM_BARRIERS
	.align		4
        /*0070*/ 	.byte	0x02, 0x4c
        /*0072*/ 	.byte	0x01
	.zero		1


	//----- nvinfo : EIATTR_MERCURY_ISA_VERSION
	.align		4
        /*0074*/ 	.byte	0x03, 0x5f
        /*0076*/ 	.short	0x0101


	//----- nvinfo : EIATTR_VRC_CTA_INIT_COUNT
	.align		4
        /*0078*/ 	.byte	0x02, 0x4a
	.zero		1
	.zero		1


	//----- nvinfo : EIATTR_EXIT_INSTR_OFFSETS
	.align		4
        /*007c*/ 	.byte	0x04, 0x1c
        /*007e*/ 	.short	(.L_27 - .L_26)


	//   ....[0]....
.L_26:
        /*0080*/ 	.word	0x00000830


	//   ....[1]....
        /*0084*/ 	.word	0x00000880


	//----- nvinfo : EIATTR_CBANK_PARAM_SIZE
	.align		4
.L_27:
        /*0088*/ 	.byte	0x03, 0x19
        /*008a*/ 	.short	0x0024


	//----- nvinfo : EIATTR_PARAM_CBANK
	.align		4
        /*008c*/ 	.byte	0x04, 0x0a
        /*008e*/ 	.short	(.L_29 - .L_28)
	.align		4
.L_28:
        /*0090*/ 	.word	index@(.nv.constant0._Z29matrix_multiplication_kernel2PfS_S_iii)
        /*0094*/ 	.short	0x0380
        /*0096*/ 	.short	0x0024


	//----- nvinfo : EIATTR_SW_WAR
	.align		4
.L_29:
        /*0098*/ 	.byte	0x04, 0x36
        /*009a*/ 	.short	(.L_31 - .L_30)
.L_30:
        /*009c*/ 	.word	0x00000008
.L_31:


//--------------------- .nv.info._Z29matrix_multiplication_kernel1PfS_S_iii --------------------------
	.section	.nv.info._Z29matrix_multiplication_kernel1PfS_S_iii,"",@"SHT_CUDA_INFO"
	.sectionflags	@""
	.align	4


	//----- nvinfo : EIATTR_CUDA_API_VERSION
	.align		4
        /*0000*/ 	.byte	0x04, 0x37
        /*0002*/ 	.short	(.L_33 - .L_32)
.L_32:
        /*0004*/ 	.word	0x00000082


	//----- nvinfo : EIATTR_KPARAM_INFO
	.align		4
.L_33:
        /*0008*/ 	.byte	0x04, 0x17
        /*000a*/ 	.short	(.L_35 - .L_34)
.L_34:
        /*000c*/ 	.word	0x00000000
        /*0010*/ 	.short	0x0005
        /*0012*/ 	.short	0x0020
        /*0014*/ 	.byte	0x00, 0xf0, 0x11, 0x00


	//----- nvinfo : EIATTR_KPARAM_INFO
	.align		4
.L_35:
        /*0018*/ 	.byte	0x04, 0x17
        /*001a*/ 	.short	(.L_37 - .L_36)
.L_36:
        /*001c*/ 	.word	0x00000000
        /*0020*/ 	.short	0x0004
        /*0022*/ 	.short	0x001c
        /*0024*/ 	.byte	0x00, 0xf0, 0x11, 0x00


	//----- nvinfo : EIATTR_KPARAM_INFO
	.align		4
.L_37:
        /*0028*/ 	.byte	0x04, 0x17
        /*002a*/ 	.short	(.L_39 - .L_38)
.L_38:
        /*002c*/ 	.word	0x00000000
        /*0030*/ 	.short	0x0003
        /*0032*/ 	.short	0x0018
        /*0034*/ 	.byte	0x00, 0xf0, 0x11, 0x00


	//----- nvinfo : EIATTR_KPARAM_INFO
	.align		4
.L_39:
        /*0038*/ 	.byte	0x04, 0x17
        /*003a*/ 	.short	(.L_41 - .L_40)
.L_40:
        /*003c*/ 	.word	0x00000000
        /*0040*/ 	.short	0x0002
        /*0042*/ 	.short	0x0010
        /*0044*/ 	.byte	0x00, 0xf5, 0x21, 0x00


	//----- nvinfo : EIATTR_KPARAM_INFO
	.align		4
.L_41:
        /*0048*/ 	.byte	0x04, 0x17
        /*004a*/ 	.short	(.L_43 - .L_42)
.L_42:
        /*004c*/ 	.word	0x00000000
        /*0050*/ 	.short	0x0001
        /*0052*/ 	.short	0x0008
        /*0054*/ 	.byte	0x00, 0xf5, 0x21, 0x00


	//----- nvinfo : EIATTR_KPARAM_INFO
	.align		4
.L_43:
        /*0058*/ 	.byte	0x04, 0x17
        /*005a*/ 	.short	(.L_45 - .L_44)
.L_44:
        /*005c*/ 	.word	0x00000000
        /*0060*/ 	.short	0x0000
        /*0062*/ 	.short	0x0000
        /*0064*/ 	.byte	0x00, 0xf5, 0x21, 0x00


	//----- nvinfo : EIATTR_SPARSE_MMA_MASK
	.align		4
.L_45:
        /*0068*/ 	.byte	0x03, 0x50
        /*006a*/ 	.short	0x0000


	//----- nvinfo : EIATTR_MAXREG_COUNT
	.align		4
        /*006c*/ 	.byte	0x03, 0x1b
        /*006e*/ 	.short	0x00ff


	//----- nvinfo : EIATTR_MERCURY_ISA_VERSION
	.align		4
        /*0070*/ 	.byte	0x03, 0x5f
        /*0072*/ 	.short	0x0101


	//----- nvinfo : EIATTR_VRC_CTA_INIT_COUNT
	.align		4
        /*0074*/ 	.byte	0x02, 0x4a
	.zero		1
	.zero		1


	//----- nvinfo : EIATTR_EXIT_INSTR_OFFSETS
	.align		4
        /*0078*/ 	.byte	0x04, 0x1c
        /*007a*/ 	.short	(.L_47 - .L_46)


	//   ....[0]....
.L_46:
        /*007c*/ 	.word	0x000000d0


	//   ....[1]....
        /*0080*/ 	.word	0x000008f0


	//----- nvinfo : EIATTR_CBANK_PARAM_SIZE
	.align		4
.L_47:
        /*0084*/ 	.byte	0x03, 0x19
        /*0086*/ 	.short	0x0024


	//----- nvinfo : EIATTR_PARAM_CBANK
	.align		4
        /*0088*/ 	.byte	0x04, 0x0a
        /*008a*/ 	.short	(.L_49 - .L_48)
	.align		4
.L_48:
        /*008c*/ 	.word	index@(.nv.constant0._Z29matrix_multiplication_kernel1PfS_S_iii)
        /*0090*/ 	.short	0x0380
        /*0092*/ 	.short	0x0024


	//----- nvinfo : EIATTR_SW_WAR
	.align		4
.L_49:
        /*0094*/ 	.byte	0x04, 0x36
        /*0096*/ 	.short	(.L_51 - .L_50)
.L_50:
        /*0098*/ 	.word	0x00000008
.L_51:


//--------------------- .nv.callgraph             --------------------------
	.section	.nv.callgraph,"",@"SHT_CUDA_CALLGRAPH"
	.align	4
	.sectionentsize	8
	.align		4
        /*0000*/ 	.word	0x00000000
	.align		4
        /*0004*/ 	.word	0xffffffff
	.align		4
        /*0008*/ 	.word	0x00000000
	.align		4
        /*000c*/ 	.word	0xfffffffe
	.align		4
        /*0010*/ 	.word	0x00000000
	.align		4
        /*0014*/ 	.word	0xfffffffd
	.align		4
        /*0018*/ 	.word	0x00000000
	.align		4
        /*001c*/ 	.word	0xfffffffc


//--------------------- .text._Z29matrix_multiplication_kernel2PfS_S_iii --------------------------
	.section	.text._Z29matrix_multiplication_kernel2PfS_S_iii,"ax",@progbits
	.align	128
        .global         _Z29matrix_multiplication_kernel2PfS_S_iii
        .type           _Z29matrix_multiplication_kernel2PfS_S_iii,@function
        .size           _Z29matrix_multiplication_kernel2PfS_S_iii,(.L_x_8 - _Z29matrix_multiplication_kernel2PfS_S_iii)
        .other          _Z29matrix_multiplication_kernel2PfS_S_iii,@"STO_CUDA_ENTRY STV_DEFAULT"
_Z29matrix_multiplication_kernel2PfS_S_iii:
.text._Z29matrix_multiplication_kernel2PfS_S_iii:
[----:B------:R-:W-:Y:S01]  /*0000*/  LDC R1, c[0x0][0x37c] ;  /* 0x0000df00ff017b82 */ /* 0x000fe20000000800 */
[----:B------:R-:W0:Y:S01]  /*0010*/  S2R R17, SR_TID.Y ;  /* 0x0000000000117919 */ /* 0x000e220000002200 */
[----:B------:R-:W1:Y:S06]  /*0020*/  LDCU UR10, c[0x0][0x39c] ;  /* 0x00007380ff0a77ac */ /* 0x000e6c0008000800 */
[----:B------:R-:W0:Y:S01]  /*0030*/  LDC R19, c[0x0][0x364] ;  /* 0x0000d900ff137b82 */ /* 0x000e220000000800 */
[----:B------:R-:W-:Y:S01]  /*0040*/  HFMA2 R21, -RZ, RZ, 0, 0 ;  /* 0x00000000ff157431 */ /* 0x000fe200000001ff */
[----:B------:R-:W2:Y:S01]  /*0050*/  S2R R16, SR_TID.X ;  /* 0x0000000000107919 */ /* 0x000ea20000002100 */
[----:B------:R-:W3:Y:S01]  /*0060*/  LDCU UR14, c[0x0][0x3a0] ;  /* 0x00007400ff0e77ac */ /* 0x000ee20008000800 */
[----:B------:R-:W4:Y:S04]  /*0070*/  LDCU.64 UR8, c[0x0][0x358] ;  /* 0x00006b00ff0877ac */ /* 0x000f280008000a00 */
[----:B------:R-:W0:Y:S08]  /*0080*/  S2UR UR4, SR_CTAID.Y ;  /* 0x00000000000479c3 */ /* 0x000e300000002600 */
[----:B------:R-:W2:Y:S01]  /*0090*/  S2UR UR5, SR_CTAID.X ;  /* 0x00000000000579c3 */ /* 0x000ea20000002500 */
[----:B-1----:R-:W-:-:S07]  /*00a0*/  UISETP.GE.AND UP0, UPT, UR10, 0x1, UPT ;  /* 0x000000010a00788c */ /* 0x002fce000bf06270 */
[----:B------:R-:W2:Y:S01]  /*00b0*/  LDC R18, c[0x0][0x360] ;  /* 0x0000d800ff127b82 */ /* 0x000ea20000000800 */
[----:B0-----:R-:W-:Y:S02]  /*00c0*/  IMAD R19, R19, UR4, R17 ;  /* 0x0000000413137c24 */ /* 0x001fe4000f8e0211 */
[----:B--2---:R-:W-:Y:S01]  /*00d0*/  IMAD R18, R18, UR5, R16 ;  /* 0x0000000512127c24 */ /* 0x004fe2000f8e0210 */
[----:B---34-:R-:W-:Y:S06]  /*00e0*/  BRA.U !UP0, `(.L_x_0) ;  /* 0x0000000508c47547 */ /* 0x018fec000b800000 */
[----:B------:R-:W0:Y:S01]  /*00f0*/  S2UR UR7, SR_CgaCtaId ;  /* 0x00000000000779c3 */ /* 0x000e220000008800 */
[----:B------:R-:W1:Y:S01]  /*0100*/  LDCU UR11, c[0x0][0x3a0] ;  /* 0x00007400ff0b77ac */ /* 0x000e620008000800 */
[----:B------:R-:W-:Y:S01]  /*0110*/  MOV R21, RZ ;  /* 0x000000ff00157202 */ /* 0x000fe20000000f00 */
[----:B------:R-:W-:Y:S01]  /*0120*/  IMAD R6, R19, UR10, R16 ;  /* 0x0000000a13067c24 */ /* 0x000fe2000f8e0210 */
[----:B------:R-:W-:Y:S01]  /*0130*/  UMOV UR5, 0x400 ;  /* 0x0000040000057882 */ /* 0x000fe20000000000 */
[----:B------:R-:W-:-:S03]  /*0140*/  UIADD3 UR4, UPT, UPT, UR10, 0x1f, URZ ;  /* 0x0000001f0a047890 */ /* 0x000fc6000fffe0ff */
[----:B------:R-:W2:Y:S01]  /*0150*/  LDC R0, c[0x0][0x3a0] ;  /* 0x0000e800ff007b82 */ /* 0x000ea20000000800 */
[----:B------:R-:W-:Y:S02]  /*0160*/  UIADD3 UR6, UPT, UPT, UR5, 0x1000, URZ ;  /* 0x0000100005067890 */ /* 0x000fe4000fffe0ff */
[----:B------:R-:W-:Y:S01]  /*0170*/  USHF.R.U32.HI UR4, URZ, 0x5, UR4 ;  /* 0x00000005ff047899 */ /* 0x000fe20008011604 */
[----:B------:R-:W3:Y:S03]  /*0180*/  LDCU.64 UR12, c[0x0][0x398] ;  /* 0x00007300ff0c77ac */ /* 0x000ee60008000a00 */
[----:B------:R-:W-:Y:S01]  /*0190*/  UIADD3 UR4, UPT, UPT, -UR4, URZ, URZ ;  /* 0x000000ff04047290 */ /* 0x000fe2000fffe1ff */
[----:B-1----:R-:W-:Y:S01]  /*01a0*/  IMAD R7, R17, UR11, R18 ;  /* 0x0000000b11077c24 */ /* 0x002fe2000f8e0212 */
[----:B0-----:R-:W-:Y:S02]  /*01b0*/  ULEA UR5, UR7, UR5, 0x18 ;  /* 0x0000000507057291 */ /* 0x001fe4000f8ec0ff */
[----:B------:R-:W-:-:S04]  /*01c0*/  ULEA UR6, UR7, UR6, 0x18 ;  /* 0x0000000607067291 */ /* 0x000fc8000f8ec0ff */
[C---:B------:R-:W-:Y:S02]  /*01d0*/  LEA R5, R17.reuse, UR5, 0x7 ;  /* 0x0000000511057c11 */ /* 0x040fe4000f8e38ff */
[C---:B------:R-:W-:Y:S02]  /*01e0*/  LEA R2, R16.reuse, UR6, 0x2 ;  /* 0x0000000610027c11 */ /* 0x040fe4000f8e10ff */
[----:B------:R-:W-:Y:S02]  /*01f0*/  LEA R4, R16, R5, 0x2 ;  /* 0x0000000510047211 */ /* 0x000fe400078e10ff */
[----:B---3--:R-:W-:-:S07]  /*0200*/  LEA R3, R17, R2, 0x7 ;  /* 0x0000000211037211 */ /* 0x008fce00078e38ff */
.L_x_1:
[----:B------:R-:W-:Y:S01]  /*0210*/  ISETP.GE.U32.AND P1, PT, R16, UR13, PT ;  /* 0x0000000d10007c0c */ /* 0x000fe2000bf26070 */
[----:B------:R-:W-:Y:S01]  /*0220*/  HFMA2 R24, -RZ, RZ, 0, 0 ;  /* 0x00000000ff187431 */ /* 0x000fe200000001ff */
[----:B------:R-:W-:Y:S02]  /*0230*/  ISETP.GE.U32.AND P0, PT, R17, UR13, PT ;  /* 0x0000000d11007c0c */ /* 0x000fe4000bf06070 */
[----:B------:R-:W-:Y:S02]  /*0240*/  ISETP.GE.OR P1, PT, R19, UR12, P1 ;  /* 0x0000000c13007c0c */ /* 0x000fe40008f26670 */
[----:B--2---:R-:W-:Y:S02]  /*0250*/  ISETP.GE.OR P0, PT, R18, R0, P0 ;  /* 0x000000001200720c */ /* 0x004fe40000706670 */
[----:B------:R-:W-:-:S09]  /*0260*/  MOV R29, RZ ;  /* 0x000000ff001d7202 */ /* 0x000fd20000000f00 */
[----:B------:R-:W0:Y:S08]  /*0270*/  @!P1 LDC.64 R10, c[0x0][0x380] ;  /* 0x0000e000ff0a9b82 */ /* 0x000e300000000a00 */
[----:B------:R-:W1:Y:S01]  /*0280*/  @!P0 LDC.64 R8, c[0x0][0x388] ;  /* 0x0000e200ff088b82 */ /* 0x000e620000000a00 */
[----:B0-----:R-:W-:-:S05]  /*0290*/  @!P1 IMAD.WIDE.U32 R10, R6, 0x4, R10 ;  /* 0x00000004060a9825 */ /* 0x001fca00078e000a */
[----:B------:R-:W2:Y:S01]  /*02a0*/  @!P1 LDG.E R29, desc[UR8][R10.64] ;  /* 0x000000080a1d9981 */ /* 0x000ea2000c1e1900 */
[----:B-1----:R-:W-:-:S05]  /*02b0*/  @!P0 IMAD.WIDE.U32 R22, R7, 0x4, R8 ;  /* 0x0000000407168825 */ /* 0x002fca00078e0008 */
[----:B------:R-:W3:Y:S01]  /*02c0*/  @!P0 LDG.E R24, desc[UR8][R22.64] ;  /* 0x0000000816188981 */ /* 0x000ee2000c1e1900 */
[----:B------:R-:W-:-:S04]  /*02d0*/  UIADD3 UR4, UPT, UPT, UR4, 0x1, URZ ;  /* 0x0000000104047890 */ /* 0x000fc8000fffe0ff */
[----:B------:R-:W-:Y:S01]  /*02e0*/  UISETP.NE.AND UP0, UPT, UR4, URZ, UPT ;  /* 0x000000ff0400728c */ /* 0x000fe2000bf05270 */
[----:B------:R-:W-:Y:S01]  /*02f0*/  IADD3 R17, PT, PT, R17, 0x20, RZ ;  /* 0x0000002011117810 */ /* 0x000fe20007ffe0ff */
[----:B--2---:R-:W-:Y:S04]  /*0300*/  STS [R4], R29 ;  /* 0x0000001d04007388 */ /* 0x004fe80000000800 */
[----:B---3--:R-:W-:Y:S01]  /*0310*/  STS [R3], R24 ;  /* 0x0000001803007388 */ /* 0x008fe20000000800 */
[----:B------:R-:W-:Y:S06]  /*0320*/  BAR.SYNC.DEFER_BLOCKING 0x0 ;  /* 0x0000000000007b1d */ /* 0x000fec0000010000 */
[----:B------:R-:W-:Y:S04]  /*0330*/  LDS R28, [R2] ;  /* 0x00000000021c7984 */ /* 0x000fe80000000800 */
[----:B------:R-:W0:Y:S04]  /*0340*/  LDS.128 R12, [R5] ;  /* 0x00000000050c7984 */ /* 0x000e280000000c00 */
[----:B------:R-:W1:Y:S04]  /*0350*/  LDS R23, [R2+0x80] ;  /* 0x0000800002177984 */ /* 0x000e680000000800 */
[----:B------:R-:W2:Y:S04]  /*0360*/  LDS R27, [R2+0x100] ;  /* 0x00010000021b7984 */ /* 0x000ea80000000800 */
[----:B------:R-:W3:Y:S04]  /*0370*/  LDS R26, [R2+0x180] ;  /* 0x00018000021a7984 */ /* 0x000ee80000000800 */
[----:B------:R-:W-:Y:S04]  /*0380*/  LDS R25, [R2+0x200] ;  /* 0x0002000002197984 */ /* 0x000fe80000000800 */
[----:B------:R-:W4:Y:S04]  /*0390*/  LDS.128 R8, [R5+0x10] ;  /* 0x0000100005087984 */ /* 0x000f280000000c00 */
[----:B------:R-:W5:Y:S04]  /*03a0*/  LDS R20, [R2+0x280] ;  /* 0x0002800002147984 */ /* 0x000f680000000800 */
[----:B------:R-:W-:Y:S04]  /*03b0*/  LDS R24, [R2+0x380] ;  /* 0x0003800002187984 */ /* 0x000fe80000000800 */
[----:B------:R-:W-:Y:S01]  /*03c0*/  LDS R22, [R2+0x480] ;  /* 0x0004800002167984 */ /* 0x000fe20000000800 */
[----:B0-----:R-:W-:-:S03]  /*03d0*/  FFMA R12, R12, R28, R21 ;  /* 0x0000001c0c0c7223 */ /* 0x001fc60000000015 */
[----:B------:R-:W0:Y:S01]  /*03e0*/  LDS R21, [R2+0x300] ;  /* 0x0003000002157984 */ /* 0x000e220000000800 */
[----:B-1----:R-:W-:-:S03]  /*03f0*/  FFMA R12, R23, R13, R12 ;  /* 0x0000000d170c7223 */ /* 0x002fc6000000000c */
[----:B------:R-:W-:Y:S01]  /*0400*/  LDS R23, [R2+0x400] ;  /* 0x0004000002177984 */ /* 0x000fe20000000800 */
[----:B--2---:R-:W-:-:S04]  /*0410*/  FFMA R27, R27, R14, R12 ;  /* 0x0000000e1b1b7223 */ /* 0x004fc8000000000c */
[----:B---3--:R-:W-:Y:S02]  /*0420*/  FFMA R27, R26, R15, R27 ;  /* 0x0000000f1a1b7223 */ /* 0x008fe4000000001b */
[----:B------:R-:W1:Y:S04]  /*0430*/  LDS.128 R12, [R5+0x20] ;  /* 0x00002000050c7984 */ /* 0x000e680000000c00 */
[----:B------:R-:W-:Y:S01]  /*0440*/  LDS R26, [R2+0x580] ;  /* 0x00058000021a7984 */ /* 0x000fe20000000800 */
[----:B----4-:R-:W-:-:S03]  /*0450*/  FFMA R27, R8, R25, R27 ;  /* 0x00000019081b7223 */ /* 0x010fc6000000001b */
[----:B------:R-:W2:Y:S01]  /*0460*/  LDS R25, [R2+0x500] ;  /* 0x0005000002197984 */ /* 0x000ea20000000800 */
[----:B-----5:R-:W-:-:S04]  /*0470*/  FFMA R20, R20, R9, R27 ;  /* 0x0000000914147223 */ /* 0x020fc8000000001b */
[----:B0-----:R-:W-:Y:S02]  /*0480*/  FFMA R21, R21, R10, R20 ;  /* 0x0000000a15157223 */ /* 0x001fe40000000014 */
[----:B------:R-:W-:Y:S02]  /*0490*/  LDS R20, [R2+0x680] ;  /* 0x0006800002147984 */ /* 0x000fe40000000800 */
[----:B------:R-:W-:Y:S02]  /*04a0*/  FFMA R27, R24, R11, R21 ;  /* 0x0000000b181b7223 */ /* 0x000fe40000000015 */
[----:B------:R-:W-:Y:S04]  /*04b0*/  LDS R21, [R2+0x600] ;  /* 0x0006000002157984 */ /* 0x000fe80000000800 */
[----:B------:R-:W0:Y:S01]  /*04c0*/  LDS.128 R8, [R5+0x30] ;  /* 0x0000300005087984 */ /* 0x000e220000000c00 */
[----:B-1----:R-:W-:-:S03]  /*04d0*/  FFMA R27, R12, R23, R27 ;  /* 0x000000170c1b7223 */ /* 0x002fc6000000001b */
[----:B------:R-:W1:Y:S01]  /*04e0*/  LDS R23, [R2+0x700] ;  /* 0x0007000002177984 */ /* 0x000e620000000800 */
[----:B------:R-:W-:-:S03]  /*04f0*/  FFMA R22, R22, R13, R27 ;  /* 0x0000000d16167223 */ /* 0x000fc6000000001b */
[----:B------:R-:W3:Y:S01]  /*0500*/  LDS R24, [R2+0x780] ;  /* 0x0007800002187984 */ /* 0x000ee20000000800 */
[----:B--2---:R-:W-:-:S03]  /*0510*/  FFMA R25, R25, R14, R22 ;  /* 0x0000000e19197223 */ /* 0x004fc60000000016 */
[----:B------:R-:W-:Y:S01]  /*0520*/  LDS R22, [R2+0x880] ;  /* 0x0008800002167984 */ /* 0x000fe20000000800 */
[----:B------:R-:W-:-:S03]  /*0530*/  FFMA R27, R26, R15, R25 ;  /* 0x0000000f1a1b7223 */ /* 0x000fc60000000019 */
[----:B------:R-:W-:Y:S04]  /*0540*/  LDS R25, [R2+0x800] ;  /* 0x0008000002197984 */ /* 0x000fe80000000800 */
[----:B------:R-:W2:Y:S04]  /*0550*/  LDS.128 R12, [R5+0x40] ;  /* 0x00004000050c7984 */ /* 0x000ea80000000c00 */
[----:B------:R-:W-:Y:S01]  /*0560*/  LDS R26, [R2+0x980] ;  /* 0x00098000021a7984 */ /* 0x000fe20000000800 */
[----:B0-----:R-:W-:-:S03]  /*0570*/  FFMA R27, R8, R21, R27 ;  /* 0x00000015081b7223 */ /* 0x001fc6000000001b */
[----:B------:R-:W0:Y:S01]  /*0580*/  LDS R21, [R2+0x900] ;  /* 0x0009000002157984 */ /* 0x000e220000000800 */
[----:B------:R-:W-:-:S04]  /*0590*/  FFMA R20, R20, R9, R27 ;  /* 0x0000000914147223 */ /* 0x000fc8000000001b */
[----:B-1----:R-:W-:Y:S02]  /*05a0*/  FFMA R23, R23, R10, R20 ;  /* 0x0000000a17177223 */ /* 0x002fe40000000014 */
[----:B------:R-:W-:Y:S02]  /*05b0*/  LDS R20, [R2+0xa80] ;  /* 0x000a800002147984 */ /* 0x000fe40000000800 */
[----:B---3--:R-:W-:Y:S02]  /*05c0*/  FFMA R27, R24, R11, R23 ;  /* 0x0000000b181b7223 */ /* 0x008fe40000000017 */
[----:B------:R-:W-:Y:S04]  /*05d0*/  LDS R23, [R2+0xa00] ;  /* 0x000a000002177984 */ /* 0x000fe80000000800 */
[----:B------:R-:W1:Y:S01]  /*05e0*/  LDS.128 R8, [R5+0x50] ;  /* 0x0000500005087984 */ /* 0x000e620000000c00 */
[----:B--2---:R-:W-:-:S03]  /*05f0*/  FFMA R27, R12, R25, R27 ;  /* 0x000000190c1b7223 */ /* 0x004fc6000000001b */
[----:B------:R-:W2:Y:S01]  /*0600*/  LDS R25, [R2+0xb00] ;  /* 0x000b000002197984 */ /* 0x000ea20000000800 */
[----:B------:R-:W-:-:S03]  /*0610*/  FFMA R12, R22, R13, R27 ;  /* 0x0000000d160c7223 */ /* 0x000fc6000000001b */
[----:B------:R-:W3:Y:S04]  /*0620*/  LDS R22, [R2+0xb80] ;  /* 0x000b800002167984 */ /* 0x000ee80000000800 */
[----:B------:R-:W-:Y:S01]  /*0630*/  LDS R24, [R2+0xc80] ;  /* 0x000c800002187984 */ /* 0x000fe20000000800 */
[----:B0-----:R-:W-:-:S04]  /*0640*/  FFMA R21, R21, R14, R12 ;  /* 0x0000000e15157223 */ /* 0x001fc8000000000c */
[----:B------:R-:W-:Y:S02]  /*0650*/  FFMA R27, R26, R15, R21 ;  /* 0x0000000f1a1b7223 */ /* 0x000fe40000000015 */
[----:B------:R-:W-:Y:S04]  /*0660*/  LDS R21, [R2+0xc00] ;  /* 0x000c000002157984 */ /* 0x000fe80000000800 */
[----:B------:R-:W0:Y:S01]  /*0670*/  LDS.128 R12, [R5+0x60] ;  /* 0x00006000050c7984 */ /* 0x000e220000000c00 */
[----:B-1----:R-:W-:-:S04]  /*0680*/  FFMA R23, R8, R23, R27 ;  /* 0x0000001708177223 */ /* 0x002fc8000000001b */
[----:B------:R-:W-:Y:S02]  /*0690*/  FFMA R20, R20, R9, R23 ;  /* 0x0000000914147223 */ /* 0x000fe40000000017 */
[----:B------:R-:W1:Y:S02]  /*06a0*/  LDS R23, [R2+0xd00] ;  /* 0x000d000002177984 */ /* 0x000e640000000800 */
[----:B--2---:R-:W-:Y:S02]  /*06b0*/  FFMA R25, R25, R10, R20 ;  /* 0x0000000a19197223 */ /* 0x004fe40000000014 */
[----:B------:R-:W2:Y:S02]  /*06c0*/  LDS R20, [R2+0xd80] ;  /* 0x000d800002147984 */ /* 0x000ea40000000800 */
[----:B---3--:R-:W-:Y:S02]  /*06d0*/  FFMA R27, R22, R11, R25 ;  /* 0x0000000b161b7223 */ /* 0x008fe40000000019 */
[----:B------:R-:W-:Y:S04]  /*06e0*/  LDS R25, [R2+0xe00] ;  /* 0x000e000002197984 */ /* 0x000fe80000000800 */
[----:B------:R-:W3:Y:S04]  /*06f0*/  LDS.128 R8, [R5+0x70] ;  /* 0x0000700005087984 */ /* 0x000ee80000000c00 */
[----:B------:R-:W4:Y:S01]  /*0700*/  LDS R22, [R2+0xe80] ;  /* 0x000e800002167984 */ /* 0x000f220000000800 */
[----:B0-----:R-:W-:-:S03]  /*0710*/  FFMA R27, R12, R21, R27 ;  /* 0x000000150c1b7223 */ /* 0x001fc6000000001b */
[----:B------:R-:W0:Y:S04]  /*0720*/  LDS R21, [R2+0xf00] ;  /* 0x000f000002157984 */ /* 0x000e280000000800 */
[----:B------:R-:W5:Y:S01]  /*0730*/  LDS R12, [R2+0xf80] ;  /* 0x000f8000020c7984 */ /* 0x000f620000000800 */
[----:B------:R-:W-:-:S04]  /*0740*/  FFMA R24, R24, R13, R27 ;  /* 0x0000000d18187223 */ /* 0x000fc8000000001b */
[----:B-1----:R-:W-:-:S04]  /*0750*/  FFMA R23, R23, R14, R24 ;  /* 0x0000000e17177223 */ /* 0x002fc80000000018 */
[----:B--2---:R-:W-:-:S04]  /*0760*/  FFMA R15, R20, R15, R23 ;  /* 0x0000000f140f7223 */ /* 0x004fc80000000017 */
[----:B---3--:R-:W-:-:S04]  /*0770*/  FFMA R15, R8, R25, R15 ;  /* 0x00000019080f7223 */ /* 0x008fc8000000000f */
[----:B----4-:R-:W-:Y:S01]  /*0780*/  FFMA R22, R22, R9, R15 ;  /* 0x0000000916167223 */ /* 0x010fe2000000000f */
[----:B------:R-:W-:Y:S02]  /*0790*/  IADD3 R16, PT, PT, R16, 0x20, RZ ;  /* 0x0000002010107810 */ /* 0x000fe40007ffe0ff */
[----:B------:R-:W-:Y:S02]  /*07a0*/  IADD3 R6, PT, PT, R6, 0x20, RZ ;  /* 0x0000002006067810 */ /* 0x000fe40007ffe0ff */
[----:B------:R-:W-:Y:S01]  /*07b0*/  LEA R7, R0, R7, 0x5 ;  /* 0x0000000700077211 */ /* 0x000fe200078e28ff */
[----:B0-----:R-:W-:-:S04]  /*07c0*/  FFMA R21, R21, R10, R22 ;  /* 0x0000000a15157223 */ /* 0x001fc80000000016 */
[----:B-----5:R-:W-:Y:S01]  /*07d0*/  FFMA R21, R12, R11, R21 ;  /* 0x0000000b0c157223 */ /* 0x020fe20000000015 */
[----:B------:R-:W-:Y:S06]  /*07e0*/  BAR.SYNC.DEFER_BLOCKING 0x0 ;  /* 0x0000000000007b1d */ /* 0x000fec0000010000 */
[----:B------:R-:W-:Y:S05]  /*07f0*/  BRA.U UP0, `(.L_x_1) ;  /* 0xfffffff900847547 */ /* 0x000fea000b83ffff */
.L_x_0:
[----:B------:R-:W0:Y:S01]  /*0800*/  LDCU UR4, c[0x0][0x398] ;  /* 0x00007300ff0477ac */ /* 0x000e220008000800 */
[----:B------:R-:W-:-:S04]  /*0810*/  ISETP.GE.AND P0, PT, R18, UR14, PT ;  /* 0x0000000e12007c0c */ /* 0x000fc8000bf06270 */
[----:B0-----:R-:W-:-:S13]  /*0820*/  ISETP.GE.OR P0, PT, R19, UR4, P0 ;  /* 0x0000000413007c0c */ /* 0x001fda0008706670 */
[----:B------:R-:W-:Y:S05]  /*0830*/  @P0 EXIT ;  /* 0x000000000000094d */ /* 0x000fea0003800000 */
[----:B------:R-:W0:Y:S01]  /*0840*/  LDC.64 R2, c[0x0][0x390] ;  /* 0x0000e400ff027b82 */ /* 0x000e220000000a00 */
[----:B------:R-:W-:-:S04]  /*0850*/  IMAD R19, R19, UR14, R18 ;  /* 0x0000000e13137c24 */ /* 0x000fc8000f8e0212 */
[----:B0-----:R-:W-:-:S05]  /*0860*/  IMAD.WIDE R2, R19, 0x4, R2 ;  /* 0x0000000413027825 */ /* 0x001fca00078e0202 */
[----:B------:R-:W-:Y:S01]  /*0870*/  STG.E desc[UR8][R2.64], R21 ;  /* 0x0000001502007986 */ /* 0x000fe2000c101908 */
[----:B------:R-:W-:Y:S05]  /*0880*/  EXIT ;  /* 0x000000000000794d */ /* 0x000fea0003800000 */
.L_x_2:
[----:B------:R-:W-:-:S00]  /*0890*/  BRA `(.L_x_2) ;  /* 0xfffffffc00fc7947 */ /* 0x000fc0000383ffff */
[----:B------:R-:W-:-:S00]  /*08a0*/  NOP ;  /* 0x0000000000007918 */ /* 0x000fc00000000000 */
        /* <DEDUP_REMOVED lines=13> */
.L_x_8:


//--------------------- .text._Z29matrix_multiplication_kernel1PfS_S_iii --------------------------
	.section	.text._Z29matrix_multiplication_kernel1PfS_S_iii,"ax",@progbits
	.align	128
        .global         _Z29matrix_multiplication_kernel1PfS_S_iii
        .type           _Z29matrix_multiplication_kernel1PfS_S_iii,@function
        .size           _Z29matrix_multiplication_kernel1PfS_S_iii,(.L_x_9 - _Z29matrix_multiplication_kernel1PfS_S_iii)
        .other          _Z29matrix_multiplication_kernel1PfS_S_iii,@"STO_CUDA_ENTRY STV_DEFAULT"
_Z29matrix_multiplication_kernel1PfS_S_iii:
.text._Z29matrix_multiplication_kernel1PfS_S_iii:
[----:B------:R-:W-:Y:S01]  /*0000*/  LDC R1, c[0x0][0x37c] ;  /* 0x0000df00ff017b82 */ /* 0x000fe20000000800 */
[----:B------:R-:W0:Y:S07]  /*0010*/  S2R R5, SR_TID.X ;  /* 0x0000000000057919 */ /* 0x000e2e0000002100 */
[----:B------:R-:W1:Y:S01]  /*0020*/  LDC R16, c[0x0][0x364] ;  /* 0x0000d900ff107b82 */ /* 0x000e620000000800 */
[----:B------:R-:W2:Y:S01]  /*0030*/  LDCU UR6, c[0x0][0x398] ;  /* 0x00007300ff0677ac */ /* 0x000ea20008000800 */
[----:B------:R-:W1:Y:S06]  /*0040*/  S2R R3, SR_TID.Y ;  /* 0x0000000000037919 */ /* 0x000e6c0000002200 */
[----:B------:R-:W0:Y:S08]  /*0050*/  S2UR UR5, SR_CTAID.X ;  /* 0x00000000000579c3 */ /* 0x000e300000002500 */
[----:B------:R-:W0:Y:S08]  /*0060*/  LDC R0, c[0x0][0x360] ;  /* 0x0000d800ff007b82 */ /* 0x000e300000000800 */
[----:B------:R-:W1:Y:S08]  /*0070*/  S2UR UR4, SR_CTAID.Y ;  /* 0x00000000000479c3 */ /* 0x000e700000002600 */
[----:B------:R-:W3:Y:S01]  /*0080*/  LDC R17, c[0x0][0x3a0] ;  /* 0x0000e800ff117b82 */ /* 0x000ee20000000800 */
[----:B0-----:R-:W-:-:S02]  /*0090*/  IMAD R0, R0, UR5, R5 ;  /* 0x0000000500007c24 */ /* 0x001fc4000f8e0205 */
[----:B-1----:R-:W-:-:S03]  /*00a0*/  IMAD R16, R16, UR4, R3 ;  /* 0x0000000410107c24 */ /* 0x002fc6000f8e0203 */
[----:B---3--:R-:W-:-:S04]  /*00b0*/  ISETP.GE.AND P0, PT, R0, R17, PT ;  /* 0x000000110000720c */ /* 0x008fc80003f06270 */
[----:B--2---:R-:W-:-:S13]  /*00c0*/  ISETP.GE.OR P0, PT, R16, UR6, P0 ;  /* 0x0000000610007c0c */ /* 0x004fda0008706670 */
[----:B------:R-:W-:Y:S05]  /*00d0*/  @P0 EXIT ;  /* 0x000000000000094d */ /* 0x000fea0003800000 */
[----:B------:R-:W0:Y:S01]  /*00e0*/  LDC R19, c[0x0][0x39c] ;  /* 0x0000e700ff137b82 */ /* 0x000e220000000800 */
[----:B------:R-:W1:Y:S01]  /*00f0*/  LDCU.64 UR4, c[0x0][0x358] ;  /* 0x00006b00ff0477ac */ /* 0x000e620008000a00 */
[----:B------:R-:W-:Y:S01]  /*0100*/  HFMA2 R24, -RZ, RZ, 0, 0 ;  /* 0x00000000ff187431 */ /* 0x000fe200000001ff */
[----:B0-----:R-:W-:-:S13]  /*0110*/  ISETP.GE.AND P0, PT, R19, 0x1, PT ;  /* 0x000000011300780c */ /* 0x001fda0003f06270 */
[----:B-1----:R-:W-:Y:S05]  /*0120*/  @!P0 BRA `(.L_x_3) ;  /* 0x0000000400e08947 */ /* 0x002fea0003800000 */
[C---:B------:R-:W-:Y:S01]  /*0130*/  ISETP.GE.U32.AND P1, PT, R19.reuse, 0x8, PT ;  /* 0x000000081300780c */ /* 0x040fe20003f26070 */
[----:B------:R-:W-:Y:S01]  /*0140*/  IMAD R20, R16, R19, RZ ;  /* 0x0000001310147224 */ /* 0x000fe200078e02ff */
[----:B------:R-:W-:Y:S02]  /*0150*/  LOP3.LUT R27, R19, 0x7, RZ, 0xc0, !PT ;  /* 0x00000007131b7812 */ /* 0x000fe400078ec0ff */
[----:B------:R-:W-:Y:S02]  /*0160*/  MOV R24, RZ ;  /* 0x000000ff00187202 */ /* 0x000fe40000000f00 */
[----:B------:R-:W-:Y:S02]  /*0170*/  ISETP.NE.AND P0, PT, R27, RZ, PT ;  /* 0x000000ff1b00720c */ /* 0x000fe40003f05270 */
[----:B------:R-:W-:-:S05]  /*0180*/  MOV R21, RZ ;  /* 0x000000ff00157202 */ /* 0x000fca0000000f00 */
[----:B------:R-:W-:Y:S06]  /*0190*/  @!P1 BRA `(.L_x_4) ;  /* 0x0000000000c49947 */ /* 0x000fec0003800000 */
[----:B------:R-:W0:Y:S01]  /*01a0*/  LDC.64 R2, c[0x0][0x380] ;  /* 0x0000e000ff027b82 */ /* 0x000e220000000a00 */
[----:B------:R-:W-:Y:S02]  /*01b0*/  LOP3.LUT R21, R19, 0x7ffffff8, RZ, 0xc0, !PT ;  /* 0x7ffffff813157812 */ /* 0x000fe400078ec0ff */
[----:B------:R-:W-:Y:S02]  /*01c0*/  MOV R24, RZ ;  /* 0x000000ff00187202 */ /* 0x000fe40000000f00 */
[----:B------:R-:W-:Y:S02]  /*01d0*/  MOV R18, R0 ;  /* 0x0000000000127202 */ /* 0x000fe40000000f00 */
[----:B------:R-:W-:Y:S01]  /*01e0*/  IADD3 R22, PT, PT, -R21, RZ, RZ ;  /* 0x000000ff15167210 */ /* 0x000fe20007ffe1ff */
[----:B0-----:R-:W-:-:S03]  /*01f0*/  IMAD.WIDE.U32 R2, R20, 0x4, R2 ;  /* 0x0000000414027825 */ /* 0x001fc600078e0002 */
[----:B------:R-:W-:-:S04]  /*0200*/  IADD3 R4, P1, PT, R2, 0x10, RZ ;  /* 0x0000001002047810 */ /* 0x000fc80007f3e0ff */
[----:B------:R-:W-:-:S09]  /*0210*/  IADD3.X R5, PT, PT, RZ, R3, RZ, P1, !PT ;  /* 0x00000003ff057210 */ /* 0x000fd20000ffe4ff */
.L_x_5:
[----:B------:R-:W0:Y:S01]  /*0220*/  LDC.64 R14, c[0x0][0x388] ;  /* 0x0000e200ff0e7b82 */ /* 0x000e220000000a00 */
[----:B------:R-:W-:Y:S02]  /*0230*/  MOV R2, R4 ;  /* 0x0000000400027202 */ /* 0x000fe40000000f00 */
[----:B------:R-:W-:-:S05]  /*0240*/  MOV R3, R5 ;  /* 0x0000000500037202 */ /* 0x000fca0000000f00 */
[----:B------:R-:W2:Y:S04]  /*0250*/  LDG.E R25, desc[UR4][R2.64+-0x10] ;  /* 0xfffff00402197981 */ /* 0x000ea8000c1e1900 */
[----:B------:R-:W3:Y:S04]  /*0260*/  LDG.E R23, desc[UR4][R2.64+-0xc] ;  /* 0xfffff40402177981 */ /* 0x000ee8000c1e1900 */
[----:B------:R-:W4:Y:S04]  /*0270*/  LDG.E R29, desc[UR4][R2.64+-0x8] ;  /* 0xfffff804021d7981 */ /* 0x000f28000c1e1900 */
[----:B------:R-:W5:Y:S01]  /*0280*/  LDG.E R28, desc[UR4][R2.64+-0x4] ;  /* 0xfffffc04021c7981 */ /* 0x000f62000c1e1900 */
[----:B0-----:R-:W-:-:S05]  /*0290*/  IMAD.WIDE R14, R18, 0x4, R14 ;  /* 0x00000004120e7825 */ /* 0x001fca00078e020e */
[----:B------:R0:W2:Y:S01]  /*02a0*/  LDG.E R26, desc[UR4][R14.64] ;  /* 0x000000040e1a7981 */ /* 0x0000a2000c1e1900 */
[----:B------:R-:W-:-:S04]  /*02b0*/  IMAD.WIDE R12, R17, 0x4, R14 ;  /* 0x00000004110c7825 */ /* 0x000fc800078e020e */
[C---:B------:R-:W-:Y:S02]  /*02c0*/  IMAD.WIDE R4, R17.reuse, 0x4, R12 ;  /* 0x0000000411047825 */ /* 0x040fe400078e020c */
[----:B------:R-:W3:Y:S02]  /*02d0*/  LDG.E R12, desc[UR4][R12.64] ;  /* 0x000000040c0c7981 */ /* 0x000ee4000c1e1900 */
[C---:B------:R-:W-:Y:S02]  /*02e0*/  IMAD.WIDE R8, R17.reuse, 0x4, R4 ;  /* 0x0000000411087825 */ /* 0x040fe400078e0204 */
[----:B------:R-:W4:Y:S02]  /*02f0*/  LDG.E R4, desc[UR4][R4.64] ;  /* 0x0000000404047981 */ /* 0x000f24000c1e1900 */
[C---:B------:R-:W-:Y:S02]  /*0300*/  IMAD.WIDE R6, R17.reuse, 0x4, R8 ;  /* 0x0000000411067825 */ /* 0x040fe400078e0208 */
[----:B------:R-:W5:Y:S02]  /*0310*/  LDG.E R8, desc[UR4][R8.64] ;  /* 0x0000000408087981 */ /* 0x000f64000c1e1900 */
[----:B------:R-:W-:-:S02]  /*0320*/  IMAD.WIDE R10, R17, 0x4, R6 ;  /* 0x00000004110a7825 */ /* 0x000fc400078e0206 */
[----:B------:R-:W5:Y:S04]  /*0330*/  LDG.E R5, desc[UR4][R2.64] ;  /* 0x0000000402057981 */ /* 0x000f68000c1e1900 */
[----:B------:R-:W5:Y:S01]  /*0340*/  LDG.E R6, desc[UR4][R6.64] ;  /* 0x0000000406067981 */ /* 0x000f62000c1e1900 */
[----:B0-----:R-:W-:-:S03]  /*0350*/  IMAD.WIDE R14, R17, 0x4, R10 ;  /* 0x00000004110e7825 */ /* 0x001fc600078e020a */
[----:B------:R-:W5:Y:S04]  /*0360*/  LDG.E R10, desc[UR4][R10.64] ;  /* 0x000000040a0a7981 */ /* 0x000f68000c1e1900 */
[----:B------:R-:W5:Y:S04]  /*0370*/  LDG.E R13, desc[UR4][R14.64] ;  /* 0x000000040e0d7981 */ /* 0x000f68000c1e1900 */
[----:B------:R-:W5:Y:S04]  /*0380*/  LDG.E R7, desc[UR4][R2.64+0x4] ;  /* 0x0000040402077981 */ /* 0x000f68000c1e1900 */
[----:B------:R-:W5:Y:S01]  /*0390*/  LDG.E R9, desc[UR4][R2.64+0xc] ;  /* 0x00000c0402097981 */ /* 0x000f62000c1e1900 */
[----:B--2---:R-:W-:Y:S01]  /*03a0*/  FFMA R26, R25, R26, R24 ;  /* 0x0000001a191a7223 */ /* 0x004fe20000000018 */
[----:B------:R-:W-:-:S02]  /*03b0*/  IMAD.WIDE R24, R17, 0x4, R14 ;  /* 0x0000000411187825 */ /* 0x000fc400078e020e */
[----:B------:R-:W2:Y:S04]  /*03c0*/  LDG.E R14, desc[UR4][R2.64+0x8] ;  /* 0x00000804020e7981 */ /* 0x000ea8000c1e1900 */
[----:B------:R-:W2:Y:S01]  /*03d0*/  LDG.E R24, desc[UR4][R24.64] ;  /* 0x0000000418187981 */ /* 0x000ea2000c1e1900 */
[----:B---3--:R-:W-:Y:S01]  /*03e0*/  FFMA R12, R23, R12, R26 ;  /* 0x0000000c170c7223 */ /* 0x008fe2000000001a */
[----:B------:R-:W-:-:S03]  /*03f0*/  IADD3 R22, PT, PT, R22, 0x8, RZ ;  /* 0x0000000816167810 */ /* 0x000fc60007ffe0ff */
[----:B----4-:R-:W-:Y:S01]  /*0400*/  FFMA R29, R29, R4, R12 ;  /* 0x000000041d1d7223 */ /* 0x010fe2000000000c */
[----:B------:R-:W-:-:S03]  /*0410*/  ISETP.NE.AND P1, PT, R22, RZ, PT ;  /* 0x000000ff1600720c */ /* 0x000fc60003f25270 */
[----:B-----5:R-:W-:Y:S01]  /*0420*/  FFMA R8, R28, R8, R29 ;  /* 0x000000081c087223 */ /* 0x020fe2000000001d */
[----:B------:R-:W-:-:S03]  /*0430*/  IADD3 R4, P2, PT, R2, 0x20, RZ ;  /* 0x0000002002047810 */ /* 0x000fc60007f5e0ff */
[----:B------:R-:W-:Y:S01]  /*0440*/  FFMA R6, R5, R6, R8 ;  /* 0x0000000605067223 */ /* 0x000fe20000000008 */
[----:B------:R-:W-:Y:S02]  /*0450*/  IADD3.X R5, PT, PT, RZ, R3, RZ, P2, !PT ;  /* 0x00000003ff057210 */ /* 0x000fe400017fe4ff */
[----:B------:R-:W-:Y:S01]  /*0460*/  LEA R18, R17, R18, 0x3 ;  /* 0x0000001211127211 */ /* 0x000fe200078e18ff */
[----:B------:R-:W-:-:S04]  /*0470*/  FFMA R7, R7, R10, R6 ;  /* 0x0000000a07077223 */ /* 0x000fc80000000006 */
[----:B--2---:R-:W-:-:S04]  /*0480*/  FFMA R14, R14, R13, R7 ;  /* 0x0000000d0e0e7223 */ /* 0x004fc80000000007 */
[----:B------:R-:W-:Y:S01]  /*0490*/  FFMA R24, R9, R24, R14 ;  /* 0x0000001809187223 */ /* 0x000fe2000000000e */
[----:B------:R-:W-:Y:S06]  /*04a0*/  @P1 BRA `(.L_x_5) ;  /* 0xfffffffc005c1947 */ /* 0x000fec000383ffff */
.L_x_4:
[----:B------:R-:W-:Y:S05]  /*04b0*/  @!P0 BRA `(.L_x_3) ;  /* 0x0000000000fc8947 */ /* 0x000fea0003800000 */
[----:B------:R-:W-:Y:S02]  /*04c0*/  ISETP.GE.U32.AND P1, PT, R27, 0x4, PT ;  /* 0x000000041b00780c */ /* 0x000fe40003f26070 */
[----:B------:R-:W-:-:S04]  /*04d0*/  LOP3.LUT R14, R19, 0x3, RZ, 0xc0, !PT ;  /* 0x00000003130e7812 */ /* 0x000fc800078ec0ff */
[----:B------:R-:W-:-:S07]  /*04e0*/  ISETP.NE.AND P0, PT, R14, RZ, PT ;  /* 0x000000ff0e00720c */ /* 0x000fce0003f05270 */
[----:B------:R-:W-:Y:S06]  /*04f0*/  @!P1 BRA `(.L_x_6) ;  /* 0x00000000006c9947 */ /* 0x000fec0003800000 */
[----:B------:R-:W0:Y:S01]  /*0500*/  LDC.64 R4, c[0x0][0x388] ;  /* 0x0000e200ff047b82 */ /* 0x000e220000000a00 */
[----:B------:R-:W1:Y:S01]  /*0510*/  LDCU.64 UR6, c[0x0][0x380] ;  /* 0x00007000ff0677ac */ /* 0x000e620008000a00 */
[----:B------:R-:W-:Y:S01]  /*0520*/  IMAD R7, R21, R17, R0 ;  /* 0x0000001115077224 */ /* 0x000fe200078e0200 */
[CC--:B------:R-:W-:Y:S02]  /*0530*/  IADD3 R3, PT, PT, R20.reuse, R21.reuse, RZ ;  /* 0x0000001514037210 */ /* 0x0c0fe40007ffe0ff */
[----:B------:R-:W-:-:S03]  /*0540*/  IADD3 R8, P1, PT, R20, R21, RZ ;  /* 0x0000001514087210 */ /* 0x000fc60007f3e0ff */
[----:B------:R-:W2:Y:S01]  /*0550*/  LDC.64 R12, c[0x0][0x380] ;  /* 0x0000e000ff0c7b82 */ /* 0x000ea20000000a00 */
[----:B0-----:R-:W-:-:S04]  /*0560*/  IMAD.WIDE R4, R7, 0x4, R4 ;  /* 0x0000000407047825 */ /* 0x001fc800078e0204 */
[----:B------:R-:W-:Y:S02]  /*0570*/  IMAD.WIDE R6, R17, 0x4, R4 ;  /* 0x0000000411067825 */ /* 0x000fe400078e0204 */
[----:B------:R-:W3:Y:S02]  /*0580*/  LDG.E R4, desc[UR4][R4.64] ;  /* 0x0000000404047981 */ /* 0x000ee4000c1e1900 */
[----:B--2---:R-:W-:Y:S01]  /*0590*/  IMAD.WIDE.U32 R12, R3, 0x4, R12 ;  /* 0x00000004030c7825 */ /* 0x004fe200078e000c */
[----:B------:R-:W-:Y:S02]  /*05a0*/  IADD3.X R3, PT, PT, RZ, RZ, RZ, P1, !PT ;  /* 0x000000ffff037210 */ /* 0x000fe40000ffe4ff */
[----:B-1----:R-:W-:-:S03]  /*05b0*/  LEA R2, P1, R8, UR6, 0x2 ;  /* 0x0000000608027c11 */ /* 0x002fc6000f8210ff */
[----:B------:R-:W3:Y:S01]  /*05c0*/  LDG.E R13, desc[UR4][R12.64] ;  /* 0x000000040c0d7981 */ /* 0x000ee2000c1e1900 */
[----:B------:R-:W-:Y:S01]  /*05d0*/  LEA.HI.X R3, R8, UR7, R3, 0x2, P1 ;  /* 0x0000000708037c11 */ /* 0x000fe200088f1403 */
[C---:B------:R-:W-:Y:S02]  /*05e0*/  IMAD.WIDE R8, R17.reuse, 0x4, R6 ;  /* 0x0000000411087825 */ /* 0x040fe400078e0206 */
[----:B------:R-:W2:Y:S04]  /*05f0*/  LDG.E R6, desc[UR4][R6.64] ;  /* 0x0000000406067981 */ /* 0x000ea8000c1e1900 */
[----:B------:R-:W2:Y:S01]  /*0600*/  LDG.E R15, desc[UR4][R2.64+0x4] ;  /* 0x00000404020f7981 */ /* 0x000ea2000c1e1900 */
[----:B------:R-:W-:-:S03]  /*0610*/  IMAD.WIDE R10, R17, 0x4, R8 ;  /* 0x00000004110a7825 */ /* 0x000fc600078e0208 */
[----:B------:R-:W4:Y:S04]  /*0620*/  LDG.E R22, desc[UR4][R8.64] ;  /* 0x0000000408167981 */ /* 0x000f28000c1e1900 */
[----:B------:R-:W4:Y:S04]  /*0630*/  LDG.E R18, desc[UR4][R2.64+0x8] ;  /* 0x0000080402127981 */ /* 0x000f28000c1e1900 */
[----:B------:R-:W5:Y:S04]  /*0640*/  LDG.E R26, desc[UR4][R2.64+0xc] ;  /* 0x00000c04021a7981 */ /* 0x000f68000c1e1900 */
[----:B------:R-:W5:Y:S01]  /*0650*/  LDG.E R10, desc[UR4][R10.64] ;  /* 0x000000040a0a7981 */ /* 0x000f62000c1e1900 */
[----:B------:R-:W-:Y:S01]  /*0660*/  IADD3 R21, PT, PT, R21, 0x4, RZ ;  /* 0x0000000415157810 */ /* 0x000fe20007ffe0ff */
[----:B---3--:R-:W-:-:S04]  /*0670*/  FFMA R24, R13, R4, R24 ;  /* 0x000000040d187223 */ /* 0x008fc80000000018 */
[----:B--2---:R-:W-:-:S04]  /*0680*/  FFMA R15, R15, R6, R24 ;  /* 0x000000060f0f7223 */ /* 0x004fc80000000018 */
[----:B----4-:R-:W-:-:S04]  /*0690*/  FFMA R15, R18, R22, R15 ;  /* 0x00000016120f7223 */ /* 0x010fc8000000000f */
[----:B-----5:R-:W-:-:S07]  /*06a0*/  FFMA R24, R26, R10, R15 ;  /* 0x0000000a1a187223 */ /* 0x020fce000000000f */
.L_x_6:
[----:B------:R-:W-:Y:S05]  /*06b0*/  @!P0 BRA `(.L_x_3) ;  /* 0x00000000007c8947 */ /* 0x000fea0003800000 */
[----:B------:R-:W-:Y:S01]  /*06c0*/  ISETP.NE.AND P1, PT, R14, 0x1, PT ;  /* 0x000000010e00780c */ /* 0x000fe20003f25270 */
[----:B------:R-:W0:Y:S01]  /*06d0*/  LDC.64 R10, c[0x0][0x380] ;  /* 0x0000e000ff0a7b82 */ /* 0x000e220000000a00 */
[----:B------:R-:W-:-:S04]  /*06e0*/  LOP3.LUT R19, R19, 0x1, RZ, 0xc0, !PT ;  /* 0x0000000113137812 */ /* 0x000fc800078ec0ff */
[----:B------:R-:W-:-:S03]  /*06f0*/  ISETP.NE.U32.AND P0, PT, R19, 0x1, PT ;  /* 0x000000011300780c */ /* 0x000fc60003f05070 */
[----:B------:R-:W1:Y:S04]  /*0700*/  LDC.64 R8, c[0x0][0x388] ;  /* 0x0000e200ff087b82 */ /* 0x000e680000000a00 */
[CC--:B------:R-:W-:Y:S02]  /*0710*/  @P1 IADD3 R13, PT, PT, R20.reuse, R21.reuse, RZ ;  /* 0x00000015140d1210 */ /* 0x0c0fe40007ffe0ff */
[----:B------:R-:W-:Y:S02]  /*0720*/  @P1 IADD3 R12, P2, PT, R20, R21, RZ ;  /* 0x00000015140c1210 */ /* 0x000fe40007f5e0ff */
[----:B------:R-:W2:Y:S02]  /*0730*/  @P1 LDC.64 R2, c[0x0][0x380] ;  /* 0x0000e000ff021b82 */ /* 0x000ea40000000a00 */
[----:B------:R-:W-:-:S06]  /*0740*/  @P1 IADD3.X R14, PT, PT, RZ, RZ, RZ, P2, !PT ;  /* 0x000000ffff0e1210 */ /* 0x000fcc00017fe4ff */
[----:B------:R-:W3:Y:S01]  /*0750*/  LDC.64 R4, c[0x0][0x380] ;  /* 0x0000e000ff047b82 */ /* 0x000ee20000000a00 */
[----:B0-----:R-:W-:-:S04]  /*0760*/  @P1 IMAD.WIDE.U32 R10, R13, 0x4, R10 ;  /* 0x000000040d0a1825 */ /* 0x001fc800078e000a */
[C---:B------:R-:W-:Y:S01]  /*0770*/  @P1 IMAD R13, R21.reuse, R17, R0 ;  /* 0x00000011150d1224 */ /* 0x040fe200078e0200 */
[----:B------:R-:W-:Y:S01]  /*0780*/  @P1 IADD3 R21, PT, PT, R21, 0x2, RZ ;  /* 0x0000000215151810 */ /* 0x000fe20007ffe0ff */
[----:B------:R-:W4:Y:S01]  /*0790*/  @P1 LDG.E R11, desc[UR4][R10.64] ;  /* 0x000000040a0b1981 */ /* 0x000f22000c1e1900 */
[----:B------:R-:W0:Y:S01]  /*07a0*/  LDC.64 R6, c[0x0][0x388] ;  /* 0x0000e200ff067b82 */ /* 0x000e220000000a00 */
[----:B-1----:R-:W-:Y:S01]  /*07b0*/  @P1 IMAD.WIDE R8, R13, 0x4, R8 ;  /* 0x000000040d081825 */ /* 0x002fe200078e0208 */
[----:B------:R-:W-:Y:S02]  /*07c0*/  @!P0 IADD3 R15, PT, PT, R20, R21, RZ ;  /* 0x00000015140f8210 */ /* 0x000fe40007ffe0ff */
[----:B--2---:R-:W-:Y:S01]  /*07d0*/  @P1 LEA R2, P2, R12, R2, 0x2 ;  /* 0x000000020c021211 */ /* 0x004fe200078410ff */
[----:B------:R-:W-:-:S03]  /*07e0*/  @!P0 IMAD R21, R21, R17, R0 ;  /* 0x0000001115158224 */ /* 0x000fc600078e0200 */
[----:B------:R-:W-:Y:S01]  /*07f0*/  @P1 LEA.HI.X R3, R12, R3, R14, 0x2, P2 ;  /* 0x000000030c031211 */ /* 0x000fe200010f140e */
[----:B------:R-:W-:Y:S01]  /*0800*/  @P1 IMAD.WIDE R12, R17, 0x4, R8 ;  /* 0x00000004110c1825 */ /* 0x000fe200078e0208 */
[----:B------:R-:W4:Y:S03]  /*0810*/  @P1 LDG.E R14, desc[UR4][R8.64] ;  /* 0x00000004080e1981 */ /* 0x000f26000c1e1900 */
[----:B---3--:R-:W-:Y:S01]  /*0820*/  @!P0 IMAD.WIDE.U32 R4, R15, 0x4, R4 ;  /* 0x000000040f048825 */ /* 0x008fe200078e0004 */
[----:B------:R-:W2:Y:S04]  /*0830*/  @P1 LDG.E R2, desc[UR4][R2.64+0x4] ;  /* 0x0000040402021981 */ /* 0x000ea8000c1e1900 */
[----:B------:R-:W2:Y:S01]  /*0840*/  @P1 LDG.E R12, desc[UR4][R12.64] ;  /* 0x000000040c0c1981 */ /* 0x000ea2000c1e1900 */
[----:B0-----:R-:W-:-:S03]  /*0850*/  @!P0 IMAD.WIDE R6, R21, 0x4, R6 ;  /* 0x0000000415068825 */ /* 0x001fc600078e0206 */
[----:B------:R-:W3:Y:S04]  /*0860*/  @!P0 LDG.E R5, desc[UR4][R4.64] ;  /* 0x0000000404058981 */ /* 0x000ee8000c1e1900 */
[----:B------:R-:W3:Y:S01]  /*0870*/  @!P0 LDG.E R6, desc[UR4][R6.64] ;  /* 0x0000000406068981 */ /* 0x000ee2000c1e1900 */
[----:B----4-:R-:W-:-:S04]  /*0880*/  @P1 FFMA R11, R11, R14, R24 ;  /* 0x0000000e0b0b1223 */ /* 0x010fc80000000018 */
[----:B--2---:R-:W-:-:S04]  /*0890*/  @P1 FFMA R24, R2, R12, R11 ;  /* 0x0000000c02181223 */ /* 0x004fc8000000000b */
[----:B---3--:R-:W-:-:S07]  /*08a0*/  @!P0 FFMA R24, R5, R6, R24 ;  /* 0x0000000605188223 */ /* 0x008fce0000000018 */
.L_x_3:
[----:B------:R-:W0:Y:S01]  /*08b0*/  LDC.64 R2, c[0x0][0x390] ;  /* 0x0000e400ff027b82 */ /* 0x000e220000000a00 */
[----:B------:R-:W-:-:S04]  /*08c0*/  IMAD R17, R16, R17, R0 ;  /* 0x0000001110117224 */ /* 0x000fc800078e0200 */
[----:B0-----:R-:W-:-:S05]  /*08d0*/  IMAD.WIDE R2, R17, 0x4, R2 ;  /* 0x0000000411027825 */ /* 0x001fca00078e0202 */
[----:B------:R-:W-:Y:S01]  /*08e0*/  STG.E desc[UR4][R2.64], R24 ;  /* 0x0000001802007986 */ /* 0x000fe2000c101904 */
[----:B------:R-:W-:Y:S05]  /*08f0*/  EXIT ;  /* 0x000000000000794d */ /* 0x000fea0003800000 */
.L_x_7:
        /* <DEDUP_REMOVED lines=16> */
.L_x_9:


//--------------------- .nv.shared._Z29matrix_multiplication_kernel2PfS_S_iii --------------------------
	.section	.nv.shared._Z29matrix_multiplication_kernel2PfS_S_iii,"aw",@nobits
	.sectionflags	@""
	.align	4
.nv.shared._Z29matrix_multiplication_kernel2PfS_S_iii:
	.zero		9216


//--------------------- .nv.shared.reserved.0     --------------------------
	.section	.nv.shared.reserved.0,"aw",@nobits
	.weak		__nv_reservedSMEM_offset_0_alias
	.size		__nv_reservedSMEM_offset_0_alias, 0, 64
	.other		__nv_reservedSMEM_offset_0_alias,@"STO_CUDA_RESERVED_SHARED STV_DEFAULT"
__nv_reservedSMEM_offset_0_alias:
	.zero		0
	.zero		64


//--------------------- .nv.constant0._Z29matrix_multiplication_kernel2PfS_S_iii --------------------------
	.section	.nv.constant0._Z29matrix_multiplication_kernel2PfS_S_iii,"a",@progbits
	.sectionflags	@""
	.align	4
.nv.constant0._Z29matrix_multiplication_kernel2PfS_S_iii:
	.zero		932


//--------------------- .nv.constant0._Z29matrix_multiplication_kernel1PfS_S_iii --------------------------
	.section	.nv.constant0._Z29matrix_multiplication_kernel1PfS_S_iii,"a",@progbits
	.sectionflags	@""
	.align	4
.nv.constant0._Z29matrix_multiplication_kernel1PfS_S_iii:
	.zero		932


//--------------------- SYMBOLS --------------------------

	.type		.nv.reservedSmem.offset0,@object
	.size		.nv.reservedSmem.offset0,0x4
	.type		.nv.reservedSmem.cap,@object
	.size		.nv.reservedSmem.cap,0x4
